	.headerflags	@"EF_CUDA_TEXMODE_UNIFIED EF_CUDA_64BIT_ADDRESS EF_CUDA_ACCELERATORS EF_CUDA_SM90 EF_CUDA_VIRTUAL_SM(EF_CUDA_SM90)"
	.elftype	@"ET_EXEC"


//--------------------- .nv.info                  --------------------------
	.section	.nv.info,"",@"SHT_CUDA_INFO"
	.align	4


	//----- nvinfo : EIATTR_REGCOUNT
	.align		4
        /*0000*/ 	.byte	0x04, 0x2f
        /*0002*/ 	.short	(.L_1 - .L_0)
	.align		4
.L_0:
        /*0004*/ 	.word	index@(triton_poi_fused_convolution_relu_14)
        /*0008*/ 	.word	0x0000000c


	//----- nvinfo : EIATTR_MIN_STACK_SIZE
	.align		4
.L_1:
        /*000c*/ 	.byte	0x04, 0x12
        /*000e*/ 	.short	(.L_3 - .L_2)
	.align		4
.L_2:
        /*0010*/ 	.word	index@(triton_poi_fused_convolution_relu_14)
        /*0014*/ 	.word	0x00000000


	//----- nvinfo : EIATTR_FRAME_SIZE
	.align		4
.L_3:
        /*0018*/ 	.byte	0x04, 0x11
        /*001a*/ 	.short	(.L_5 - .L_4)
	.align		4
.L_4:
        /*001c*/ 	.word	index@(triton_poi_fused_convolution_relu_14)
        /*0020*/ 	.word	0x00000000


	//----- nvinfo : EIATTR_MIN_STACK_SIZE
	.align		4
.L_5:
        /*0024*/ 	.byte	0x04, 0x12
        /*0026*/ 	.short	(.L_7 - .L_6)
	.align		4
.L_6:
        /*0028*/ 	.word	index@(triton_poi_fused_convolution_relu_14)
        /*002c*/ 	.word	0x00000000
.L_7:


//--------------------- .nv.info.triton_poi_fused_convolution_relu_14 --------------------------
	.section	.nv.info.triton_poi_fused_convolution_relu_14,"",@"SHT_CUDA_INFO"
	.sectionflags	@""
	.align	4


	//----- nvinfo : EIATTR_CUDA_API_VERSION
	.align		4
        /*0000*/ 	.byte	0x04, 0x37
        /*0002*/ 	.short	(.L_9 - .L_8)
.L_8:
        /*0004*/ 	.word	0x0000007c


	//----- nvinfo : EIATTR_KPARAM_INFO
	.align		4
.L_9:
        /*0008*/ 	.byte	0x04, 0x17
        /*000a*/ 	.short	(.L_11 - .L_10)
.L_10:
        /*000c*/ 	.word	0x00000000
        /*0010*/ 	.short	0x0002
        /*0012*/ 	.short	0x0010
        /*0014*/ 	.byte	0x00, 0xf0, 0x11, 0x00


	//----- nvinfo : EIATTR_KPARAM_INFO
	.align		4
.L_11:
        /*0018*/ 	.byte	0x04, 0x17
        /*001a*/ 	.short	(.L_13 - .L_12)
.L_12:
        /*001c*/ 	.word	0x00000000
        /*0020*/ 	.short	0x0001
        /*0022*/ 	.short	0x0008
        /*0024*/ 	.byte	0x00, 0xf4, 0x21, 0x00


	//----- nvinfo : EIATTR_KPARAM_INFO
	.align		4
.L_13:
        /*0028*/ 	.byte	0x04, 0x17
        /*002a*/ 	.short	(.L_15 - .L_14)
.L_14:
        /*002c*/ 	.word	0x00000000
        /*0030*/ 	.short	0x0000
        /*0032*/ 	.short	0x0000
        /*0034*/ 	.byte	0x00, 0xf4, 0x21, 0x00


	//----- nvinfo : EIATTR_SPARSE_MMA_MASK
	.align		4
.L_15:
        /*0038*/ 	.byte	0x03, 0x50
        /*003a*/ 	.short	0x0000


	//----- nvinfo : EIATTR_MAXREG_COUNT
	.align		4
        /*003c*/ 	.byte	0x03, 0x1b
        /*003e*/ 	.short	0x00ff


	//----- nvinfo : EIATTR_EXIT_INSTR_OFFSETS
	.align		4
        /*0040*/ 	.byte	0x04, 0x1c
        /*0042*/ 	.short	(.L_17 - .L_16)


	//   ....[0]....
.L_16:
        /*0044*/ 	.word	0x000001b0


	//----- nvinfo : EIATTR_REQNTID
	.align		4
.L_17:
        /*0048*/ 	.byte	0x04, 0x10
        /*004a*/ 	.short	(.L_19 - .L_18)
.L_18:
        /*004c*/ 	.word	0x00000100
        /*0050*/ 	.word	0x00000001
        /*0054*/ 	.word	0x00000001


	//----- nvinfo : EIATTR_CBANK_PARAM_SIZE
	.align		4
.L_19:
        /*0058*/ 	.byte	0x03, 0x19
        /*005a*/ 	.short	0x0014


	//----- nvinfo : EIATTR_PARAM_CBANK
	.align		4
        /*005c*/ 	.byte	0x04, 0x0a
        /*005e*/ 	.short	(.L_21 - .L_20)
	.align		4
.L_20:
        /*0060*/ 	.word	index@(.nv.constant0.triton_poi_fused_convolution_relu_14)
        /*0064*/ 	.short	0x0210
        /*0066*/ 	.short	0x0014


	//----- nvinfo : EIATTR_SW_WAR
	.align		4
.L_21:
        /*0068*/ 	.byte	0x04, 0x36
        /*006a*/ 	.short	(.L_23 - .L_22)
.L_22:
        /*006c*/ 	.word	0x00000008
.L_23:


//--------------------- .nv.callgraph             --------------------------
	.section	.nv.callgraph,"",@"SHT_CUDA_CALLGRAPH"
	.align	4
	.sectionentsize	8
	.align		4
        /*0000*/ 	.word	0x00000000
	.align		4
        /*0004*/ 	.word	0xffffffff
	.align		4
        /*0008*/ 	.word	0x00000000
	.align		4
        /*000c*/ 	.word	0xfffffffe
	.align		4
        /*0010*/ 	.word	0x00000000
	.align		4
        /*0014*/ 	.word	0xfffffffd
	.align		4
        /*0018*/ 	.word	0x00000000
	.align		4
        /*001c*/ 	.word	0xfffffffc


//--------------------- .text.triton_poi_fused_convolution_relu_14 --------------------------
	.section	.text.triton_poi_fused_convolution_relu_14,"ax",@progbits
	.align	128
        .global         triton_poi_fused_convolution_relu_14
        .type           triton_poi_fused_convolution_relu_14,@function
        .size           triton_poi_fused_convolution_relu_14,(.L_x_1 - triton_poi_fused_convolution_relu_14)
        .other          triton_poi_fused_convolution_relu_14,@"STO_CUDA_ENTRY STV_DEFAULT"
triton_poi_fused_convolution_relu_14:
.text.triton_poi_fused_convolution_relu_14:
[----:B------:R-:W-:Y:S01]  /*0000*/  LDC R1, c[0x0][0x28] ;  /* 0x00000a00ff017b82 */ /* 0x000fe20000000800 */
[----:B------:R-:W1:Y:S07]  /*0010*/  S2R R0, SR_TID.X ;  /* 0x0000000000007919 */ /* 0x000e6e0000002100 */
[----:B------:R-:W2:Y:S01]  /*0020*/  LDC.64 R4, c[0x0][0x218] ;  /* 0x00008600ff047b82 */ /* 0x000ea20000000a00 */
[----:B------:R-:W-:Y:S01]  /*0030*/  ULDC.64 UR4, c[0x0][0x208] ;  /* 0x0000820000047ab9 */ /* 0x000fe20000000a00 */
[----:B------:R-:W3:Y:S06]  /*0040*/  S2R R7, SR_CTAID.X ;  /* 0x0000000000077919 */ /* 0x000eec0000002500 */
[----:B------:R-:W4:Y:S01]  /*0050*/  LDC.64 R2, c[0x0][0x210] ;  /* 0x00008400ff027b82 */ /* 0x000f220000000a00 */
[----:B-1----:R-:W-:Y:S01]  /*0060*/  IMAD.SHL.U32 R0, R0, 0x2, RZ ;  /* 0x0000000200007824 */ /* 0x002fe200078e00ff */
[----:B---3--:R-:W-:-:S04]  /*0070*/  SHF.R.S32.HI R6, RZ, 0x16, R7 ;  /* 0x00000016ff067819 */ /* 0x008fc80000011407 */
[----:B------:R-:W-:Y:S02]  /*0080*/  LOP3.LUT R0, R0, 0x1fe, RZ, 0xc0, !PT ;  /* 0x000001fe00007812 */ /* 0x000fe400078ec0ff */
[----:B------:R-:W-:-:S03]  /*0090*/  SGXT R6, R6, 0x1 ;  /* 0x000000010606781a */ /* 0x000fc60000000200 */
[----:B------:R-:W-:-:S04]  /*00a0*/  IMAD R7, R7, 0x200, R0 ;  /* 0x0000020007077824 */ /* 0x000fc800078e0200 */
[----:B----4-:R-:W-:Y:S01]  /*00b0*/  IMAD.WIDE R2, R7, 0x4, R2 ;  /* 0x0000000407027825 */ /* 0x010fe200078e0202 */
[----:B------:R-:W-:-:S04]  /*00c0*/  LEA.HI R6, R6, R7, RZ, 0xa ;  /* 0x0000000706067211 */ /* 0x000fc800078f50ff */
[----:B------:R-:W-:-:S04]  /*00d0*/  SHF.R.S32.HI R6, RZ, 0xa, R6 ;  /* 0x0000000aff067819 */ /* 0x000fc80000011406 */
[----:B------:R-:W-:-:S04]  /*00e0*/  LEA.HI R0, R6, R6, RZ, 0x5 ;  /* 0x0000000606007211 */ /* 0x000fc800078f28ff */
[----:B------:R-:W-:-:S05]  /*00f0*/  LOP3.LUT R9, R0, 0xffffffe0, RZ, 0xc0, !PT ;  /* 0xffffffe000097812 */ /* 0x000fca00078ec0ff */
[----:B------:R-:W-:Y:S02]  /*0100*/  IMAD.IADD R9, R6, 0x1, -R9 ;  /* 0x0000000106097824 */ /* 0x000fe400078e0a09 */
[----:B------:R-:W3:Y:S02]  /*0110*/  LDG.E.64 R6, desc[UR4][R2.64] ;  /* 0x0000000402067981 */ /* 0x000ee4000c1e1b00 */
[----:B--2---:R-:W-:-:S06]  /*0120*/  IMAD.WIDE R4, R9, 0x4, R4 ;  /* 0x0000000409047825 */ /* 0x004fcc00078e0204 */
[----:B------:R-:W3:Y:S02]  /*0130*/  LDG.E.EL R4, desc[UR4][R4.64] ;  /* 0x0000000404047981 */ /* 0x000ee4000c2e1900 */
[CC--:B---3--:R-:W-:Y:S01]  /*0140*/  FSETP.GEU.AND P0, PT, R6.reuse, -R4.reuse, PT ;  /* 0x800000040600720b */ /* 0x0c8fe20003f0e000 */
[--C-:B------:R-:W-:Y:S01]  /*0150*/  FADD R6, R6, R4.reuse ;  /* 0x0000000406067221 */ /* 0x100fe20000000000 */
[C---:B------:R-:W-:Y:S01]  /*0160*/  FADD R0, R7.reuse, R4 ;  /* 0x0000000407007221 */ /* 0x040fe20000000000 */
[----:B------:R-:W-:-:S03]  /*0170*/  FSETP.GEU.AND P1, PT, R7, -R4, PT ;  /* 0x800000040700720b */ /* 0x000fc60003f2e000 */
[----:B------:R-:W-:Y:S02]  /*0180*/  FSEL R6, R6, RZ, P0 ;  /* 0x000000ff06067208 */ /* 0x000fe40000000000 */
[----:B------:R-:W-:-:S05]  /*0190*/  FSEL R7, R0, RZ, P1 ;  /* 0x000000ff00077208 */ /* 0x000fca0000800000 */
[----:B------:R-:W-:Y:S01]  /*01a0*/  STG.E.64 desc[UR4][R2.64], R6 ;  /* 0x0000000602007986 */ /* 0x000fe2000c101b04 */
[----:B------:R-:W-:Y:S05]  /*01b0*/  EXIT ;  /* 0x000000000000794d */ /* 0x000fea0003800000 */
.L_x_0:
[----:B------:R-:W-:-:S00]  /*01c0*/  BRA `(.L_x_0) ;  /* 0xfffffffc00fc7947 */ /* 0x000fc0000383ffff */
[----:B------:R-:W-:-:S00]  /*01d0*/  NOP ;  /* 0x0000000000007918 */ /* 0x000fc00000000000 */
        /* <DEDUP_REMOVED lines=10> */
.L_x_1:


//--------------------- .nv.constant0.triton_poi_fused_convolution_relu_14 --------------------------
	.section	.nv.constant0.triton_poi_fused_convolution_relu_14,"a",@progbits
	.sectionflags	@""
	.align	4
.nv.constant0.triton_poi_fused_convolution_relu_14:
	.zero		548
